//
// Generated by NVIDIA NVVM Compiler
//
// Compiler Build ID: CL-36424714
// Cuda compilation tools, release 13.0, V13.0.88
// Based on NVVM 20.0.0
//

.version 9.0
.target sm_100
.address_size 64

	// .globl	_Z6MatMulPfS_S_iiiiii
// _ZZ6MatMulPfS_S_iiiiiiE2As has been demoted
// _ZZ6MatMulPfS_S_iiiiiiE2Bs has been demoted

.visible .entry _Z6MatMulPfS_S_iiiiii(
	.param .u64 .ptr .align 1 _Z6MatMulPfS_S_iiiiii_param_0,
	.param .u64 .ptr .align 1 _Z6MatMulPfS_S_iiiiii_param_1,
	.param .u64 .ptr .align 1 _Z6MatMulPfS_S_iiiiii_param_2,
	.param .u32 _Z6MatMulPfS_S_iiiiii_param_3,
	.param .u32 _Z6MatMulPfS_S_iiiiii_param_4,
	.param .u32 _Z6MatMulPfS_S_iiiiii_param_5,
	.param .u32 _Z6MatMulPfS_S_iiiiii_param_6,
	.param .u32 _Z6MatMulPfS_S_iiiiii_param_7,
	.param .u32 _Z6MatMulPfS_S_iiiiii_param_8
)
{
	.reg .pred 	%p<39>;
	.reg .b32 	%r<114>;
	.reg .b32 	%f<85>;
	.reg .b64 	%rd<30>;
	// demoted variable
	.shared .align 4 .b8 _ZZ6MatMulPfS_S_iiiiiiE2As[16];
	// demoted variable
	.shared .align 4 .b8 _ZZ6MatMulPfS_S_iiiiiiE2Bs[16];
	ld.param.u64 	%rd4, [_Z6MatMulPfS_S_iiiiii_param_0];
	ld.param.u64 	%rd5, [_Z6MatMulPfS_S_iiiiii_param_1];
	ld.param.u32 	%r53, [_Z6MatMulPfS_S_iiiiii_param_3];
	ld.param.u32 	%r54, [_Z6MatMulPfS_S_iiiiii_param_4];
	ld.param.u32 	%r55, [_Z6MatMulPfS_S_iiiiii_param_5];
	ld.param.u32 	%r56, [_Z6MatMulPfS_S_iiiiii_param_6];
	cvta.to.global.u64 	%rd1, %rd5;
	cvta.to.global.u64 	%rd2, %rd4;
	mov.u32 	%r59, %ctaid.y;
	shl.b32 	%r60, %r59, 1;
	mov.u32 	%r1, %tid.y;
	add.s32 	%r2, %r60, %r1;
	mov.u32 	%r61, %ctaid.x;
	shl.b32 	%r3, %r61, 1;
	mov.u32 	%r4, %tid.x;
	add.s32 	%r5, %r3, %r4;
	setp.lt.s32 	%p1, %r54, 1;
	mov.f32 	%f84, 0f00000000;
	@%p1 bra 	$L__BB0_27;
	add.s32 	%r6, %r54, 1;
	shr.u32 	%r63, %r6, 1;
	shl.b32 	%r64, %r1, 3;
	mov.u32 	%r65, _ZZ6MatMulPfS_S_iiiiiiE2As;
	add.s32 	%r7, %r65, %r64;
	shl.b32 	%r66, %r4, 2;
	add.s32 	%r8, %r7, %r66;
	mul.lo.s32 	%r9, %r54, %r2;
	mov.u32 	%r67, _ZZ6MatMulPfS_S_iiiiiiE2Bs;
	add.s32 	%r11, %r67, %r66;
	add.s32 	%r10, %r11, %r64;
	and.b32  	%r12, %r63, 3;
	setp.lt.u32 	%p2, %r54, 7;
	mov.f32 	%f84, 0f00000000;
	mov.b32 	%r108, 0;
	@%p2 bra 	$L__BB0_20;
	and.b32  	%r69, %r63, 1073741820;
	neg.s32 	%r107, %r69;
	add.s32 	%r70, %r1, 6;
	mad.lo.s32 	%r71, %r56, %r70, %r4;
	add.s32 	%r105, %r71, %r3;
	add.s32 	%r72, %r1, 4;
	mad.lo.s32 	%r73, %r56, %r72, %r4;
	add.s32 	%r104, %r73, %r3;
	add.s32 	%r74, %r1, 2;
	mad.lo.s32 	%r75, %r56, %r74, %r4;
	add.s32 	%r103, %r75, %r3;
	mad.lo.s32 	%r76, %r1, %r56, %r4;
	add.s32 	%r102, %r76, %r3;
	add.s32 	%r100, %r4, %r9;
	mov.f32 	%f84, 0f00000000;
	mov.u32 	%r101, %r4;
	mov.u32 	%r106, %r1;
$L__BB0_3:
	setp.ge.s32 	%p3, %r2, %r53;
	setp.ge.u32 	%p4, %r101, %r54;
	mov.f32 	%f71, 0f00000000;
	or.pred  	%p5, %p4, %p3;
	@%p5 bra 	$L__BB0_5;
	mul.wide.u32 	%rd6, %r100, 4;
	add.s64 	%rd7, %rd2, %rd6;
	ld.global.f32 	%f71, [%rd7];
$L__BB0_5:
	setp.ge.s32 	%p6, %r5, %r56;
	st.shared.f32 	[%r8], %f71;
	setp.ge.u32 	%p7, %r106, %r55;
	mov.f32 	%f72, 0f00000000;
	or.pred  	%p8, %p7, %p6;
	@%p8 bra 	$L__BB0_7;
	mul.wide.u32 	%rd8, %r102, 4;
	add.s64 	%rd9, %rd1, %rd8;
	ld.global.f32 	%f72, [%rd9];
$L__BB0_7:
	st.shared.f32 	[%r10], %f72;
	bar.sync 	0;
	ld.shared.f32 	%f38, [%r7];
	ld.shared.f32 	%f39, [%r11];
	fma.rn.f32 	%f40, %f38, %f39, %f84;
	ld.shared.f32 	%f41, [%r7+4];
	ld.shared.f32 	%f42, [%r11+8];
	fma.rn.f32 	%f6, %f41, %f42, %f40;
	bar.sync 	0;
	add.s32 	%r79, %r101, 2;
	setp.ge.u32 	%p10, %r79, %r54;
	mov.f32 	%f73, 0f00000000;
	or.pred  	%p11, %p10, %p3;
	@%p11 bra 	$L__BB0_9;
	add.s32 	%r80, %r100, 2;
	mul.wide.u32 	%rd10, %r80, 4;
	add.s64 	%rd11, %rd2, %rd10;
	ld.global.f32 	%f73, [%rd11];
$L__BB0_9:
	st.shared.f32 	[%r8], %f73;
	add.s32 	%r81, %r106, 2;
	setp.ge.u32 	%p13, %r81, %r55;
	mov.f32 	%f74, 0f00000000;
	or.pred  	%p14, %p13, %p6;
	@%p14 bra 	$L__BB0_11;
	mul.wide.u32 	%rd12, %r103, 4;
	add.s64 	%rd13, %rd1, %rd12;
	ld.global.f32 	%f74, [%rd13];
$L__BB0_11:
	st.shared.f32 	[%r10], %f74;
	bar.sync 	0;
	ld.shared.f32 	%f45, [%r7];
	ld.shared.f32 	%f46, [%r11];
	fma.rn.f32 	%f47, %f45, %f46, %f6;
	ld.shared.f32 	%f48, [%r7+4];
	ld.shared.f32 	%f49, [%r11+8];
	fma.rn.f32 	%f11, %f48, %f49, %f47;
	bar.sync 	0;
	add.s32 	%r83, %r101, 4;
	setp.ge.u32 	%p16, %r83, %r54;
	mov.f32 	%f75, 0f00000000;
	or.pred  	%p17, %p16, %p3;
	@%p17 bra 	$L__BB0_13;
	add.s32 	%r84, %r100, 4;
	mul.wide.u32 	%rd14, %r84, 4;
	add.s64 	%rd15, %rd2, %rd14;
	ld.global.f32 	%f75, [%rd15];
$L__BB0_13:
	st.shared.f32 	[%r8], %f75;
	add.s32 	%r85, %r106, 4;
	setp.ge.u32 	%p19, %r85, %r55;
	mov.f32 	%f76, 0f00000000;
	or.pred  	%p20, %p19, %p6;
	@%p20 bra 	$L__BB0_15;
	mul.wide.u32 	%rd16, %r104, 4;
	add.s64 	%rd17, %rd1, %rd16;
	ld.global.f32 	%f76, [%rd17];
$L__BB0_15:
	st.shared.f32 	[%r10], %f76;
	bar.sync 	0;
	ld.shared.f32 	%f52, [%r7];
	ld.shared.f32 	%f53, [%r11];
	fma.rn.f32 	%f54, %f52, %f53, %f11;
	ld.shared.f32 	%f55, [%r7+4];
	ld.shared.f32 	%f56, [%r11+8];
	fma.rn.f32 	%f16, %f55, %f56, %f54;
	bar.sync 	0;
	add.s32 	%r87, %r101, 6;
	setp.ge.u32 	%p22, %r87, %r54;
	mov.f32 	%f77, 0f00000000;
	or.pred  	%p23, %p22, %p3;
	@%p23 bra 	$L__BB0_17;
	add.s32 	%r88, %r100, 6;
	mul.wide.u32 	%rd18, %r88, 4;
	add.s64 	%rd19, %rd2, %rd18;
	ld.global.f32 	%f77, [%rd19];
$L__BB0_17:
	st.shared.f32 	[%r8], %f77;
	add.s32 	%r89, %r106, 6;
	setp.ge.u32 	%p25, %r89, %r55;
	mov.f32 	%f78, 0f00000000;
	or.pred  	%p26, %p25, %p6;
	@%p26 bra 	$L__BB0_19;
	mul.wide.u32 	%rd20, %r105, 4;
	add.s64 	%rd21, %rd1, %rd20;
	ld.global.f32 	%f78, [%rd21];
$L__BB0_19:
	add.s32 	%r90, %r54, 1;
	shr.u32 	%r91, %r90, 1;
	and.b32  	%r108, %r91, 1073741820;
	st.shared.f32 	[%r10], %f78;
	bar.sync 	0;
	ld.shared.f32 	%f58, [%r7];
	ld.shared.f32 	%f59, [%r11];
	fma.rn.f32 	%f60, %f58, %f59, %f16;
	ld.shared.f32 	%f61, [%r7+4];
	ld.shared.f32 	%f62, [%r11+8];
	fma.rn.f32 	%f84, %f61, %f62, %f60;
	bar.sync 	0;
	add.s32 	%r107, %r107, 4;
	add.s32 	%r106, %r106, 8;
	shl.b32 	%r92, %r56, 3;
	add.s32 	%r105, %r105, %r92;
	add.s32 	%r104, %r104, %r92;
	add.s32 	%r103, %r103, %r92;
	add.s32 	%r102, %r102, %r92;
	add.s32 	%r101, %r101, 8;
	add.s32 	%r100, %r100, 8;
	setp.ne.s32 	%p27, %r107, 0;
	@%p27 bra 	$L__BB0_3;
$L__BB0_20:
	setp.eq.s32 	%p28, %r12, 0;
	@%p28 bra 	$L__BB0_27;
	shl.b32 	%r93, %r108, 1;
	add.s32 	%r112, %r1, %r93;
	mad.lo.s32 	%r94, %r56, %r112, %r4;
	add.s32 	%r113, %r94, %r3;
	shl.b32 	%r39, %r56, 1;
	add.s32 	%r110, %r4, %r93;
	add.s32 	%r111, %r110, %r9;
	neg.s32 	%r109, %r12;
$L__BB0_22:
	.pragma "nounroll";
	setp.ge.s32 	%p29, %r2, %r53;
	setp.ge.u32 	%p30, %r110, %r54;
	mov.f32 	%f82, 0f00000000;
	or.pred  	%p31, %p30, %p29;
	@%p31 bra 	$L__BB0_24;
	mul.wide.u32 	%rd22, %r111, 4;
	add.s64 	%rd23, %rd2, %rd22;
	ld.global.f32 	%f82, [%rd23];
$L__BB0_24:
	setp.ge.s32 	%p32, %r5, %r56;
	st.shared.f32 	[%r8], %f82;
	setp.ge.u32 	%p33, %r112, %r55;
	mov.f32 	%f83, 0f00000000;
	or.pred  	%p34, %p33, %p32;
	@%p34 bra 	$L__BB0_26;
	mul.wide.u32 	%rd24, %r113, 4;
	add.s64 	%rd25, %rd1, %rd24;
	ld.global.f32 	%f83, [%rd25];
$L__BB0_26:
	st.shared.f32 	[%r10], %f83;
	bar.sync 	0;
	ld.shared.f32 	%f65, [%r7];
	ld.shared.f32 	%f66, [%r11];
	fma.rn.f32 	%f67, %f65, %f66, %f84;
	ld.shared.f32 	%f68, [%r7+4];
	ld.shared.f32 	%f69, [%r11+8];
	fma.rn.f32 	%f84, %f68, %f69, %f67;
	bar.sync 	0;
	add.s32 	%r113, %r113, %r39;
	add.s32 	%r112, %r112, 2;
	add.s32 	%r111, %r111, 2;
	add.s32 	%r110, %r110, 2;
	add.s32 	%r109, %r109, 1;
	setp.ne.s32 	%p35, %r109, 0;
	@%p35 bra 	$L__BB0_22;
$L__BB0_27:
	ld.param.u32 	%r98, [_Z6MatMulPfS_S_iiiiii_param_8];
	ld.param.u32 	%r97, [_Z6MatMulPfS_S_iiiiii_param_7];
	setp.ge.s32 	%p36, %r2, %r97;
	setp.ge.s32 	%p37, %r5, %r98;
	or.pred  	%p38, %p36, %p37;
	@%p38 bra 	$L__BB0_29;
	ld.param.u32 	%r99, [_Z6MatMulPfS_S_iiiiii_param_8];
	ld.param.u64 	%rd29, [_Z6MatMulPfS_S_iiiiii_param_2];
	mad.lo.s32 	%r96, %r99, %r2, %r5;
	cvta.to.global.u64 	%rd26, %rd29;
	mul.wide.s32 	%rd27, %r96, 4;
	add.s64 	%rd28, %rd26, %rd27;
	st.global.f32 	[%rd28], %f84;
$L__BB0_29:
	ret;

}


// ===== COMPILED SASS (sm_100) =====

	.target	sm_100

	.elftype	@"ET_EXEC"


//--------------------- .note.nv.tkinfo           --------------------------
	.section	.note.nv.tkinfo,"",@"SHT_NOTE"
	.sectionflags	@"SHF_NOTE_NV_TKINFO"
	.tkinfo
        /*0018*/ 	.word	0x00000002
        /*0030*/ 	.string	""
        /*0030*/ 	.string	"ptxas"
        /*0030*/ 	.string	"Cuda compilation tools, release 13.0, V13.0.88"
        /*0030*/ 	.string	"Build cuda_13.0.r13.0/compiler.36424714_0"
        /*0030*/ 	.string	"-arch sm_100 -m 64 "



//--------------------- .note.nv.cuinfo           --------------------------
	.section	.note.nv.cuinfo,"",@"SHT_NOTE"
	.sectionflags	@"SHF_NOTE_NV_CUINFO"
        /*0018*/ 	.short	0x0002
        /*001a*/ 	.short	0x0064
        /*001c*/ 	.short	0x0082
	.zero		2


//--------------------- .nv.info                  --------------------------
	.section	.nv.info,"",@"SHT_CUDA_INFO"
	.align	4


	//----- nvinfo : EIATTR_REGCOUNT
	.align		4
        /*0000*/ 	.byte	0x04, 0x2f
        /*0002*/ 	.short	(.L_1 - .L_0)
	.align		4
.L_0:
        /*0004*/ 	.word	index@(_Z6MatMulPfS_S_iiiiii)
        /*0008*/ 	.word	0x00000020


	//----- nvinfo : EIATTR_FRAME_SIZE
	.align		4
.L_1:
        /*000c*/ 	.byte	0x04, 0x11
        /*000e*/ 	.short	(.L_3 - .L_2)
	.align		4
.L_2:
        /*0010*/ 	.word	index@(_Z6MatMulPfS_S_iiiiii)
        /*0014*/ 	.word	0x00000000


	//----- nvinfo : EIATTR_MIN_STACK_SIZE
	.align		4
.L_3:
        /*0018*/ 	.byte	0x04, 0x12
        /*001a*/ 	.short	(.L_5 - .L_4)
	.align		4
.L_4:
        /*001c*/ 	.word	index@(_Z6MatMulPfS_S_iiiiii)
        /*0020*/ 	.word	0x00000000
.L_5:


//--------------------- .nv.compat                --------------------------
	.section	.nv.compat,"",@"SHT_CUDA_COMPAT_INFO"
	.align	4
        /*0000*/ 	.byte	0x02, 0x09, 0x00, 0x00, 0x02, 0x02, 0x01, 0x00, 0x02, 0x05, 0x05, 0x00, 0x03, 0x07, 0x01, 0x01
        /*0010*/ 	.byte	0x02, 0x03, 0x00, 0x00, 0x02, 0x06, 0x01, 0x00, 0x04, 0x0b, 0x08, 0x00, 0x09, 0x00, 0x00, 0x00
        /*0020*/ 	.byte	0x00, 0x00, 0x00, 0x00


//--------------------- .nv.info._Z6MatMulPfS_S_iiiiii --------------------------
	.section	.nv.info._Z6MatMulPfS_S_iiiiii,"",@"SHT_CUDA_INFO"
	.sectionflags	@""
	.align	4


	//----- nvinfo : EIATTR_CUDA_API_VERSION
	.align		4
        /*0000*/ 	.byte	0x04, 0x37
        /*0002*/ 	.short	(.L_7 - .L_6)
.L_6:
        /*0004*/ 	.word	0x00000082


	//----- nvinfo : EIATTR_KPARAM_INFO
	.align		4
.L_7:
        /*0008*/ 	.byte	0x04, 0x17
        /*000a*/ 	.short	(.L_9 - .L_8)
.L_8:
        /*000c*/ 	.word	0x00000000
        /*0010*/ 	.short	0x0008
        /*0012*/ 	.short	0x002c
        /*0014*/ 	.byte	0x00, 0xf0, 0x11, 0x00


	//----- nvinfo : EIATTR_KPARAM_INFO
	.align		4
.L_9:
        /*0018*/ 	.byte	0x04, 0x17
        /*001a*/ 	.short	(.L_11 - .L_10)
.L_10:
        /*001c*/ 	.word	0x00000000
        /*0020*/ 	.short	0x0007
        /*0022*/ 	.short	0x0028
        /*0024*/ 	.byte	0x00, 0xf0, 0x11, 0x00


	//----- nvinfo : EIATTR_KPARAM_INFO
	.align		4
.L_11:
        /*0028*/ 	.byte	0x04, 0x17
        /*002a*/ 	.short	(.L_13 - .L_12)
.L_12:
        /*002c*/ 	.word	0x00000000
        /*0030*/ 	.short	0x0006
        /*0032*/ 	.short	0x0024
        /*0034*/ 	.byte	0x00, 0xf0, 0x11, 0x00


	//----- nvinfo : EIATTR_KPARAM_INFO
	.align		4
.L_13:
        /*0038*/ 	.byte	0x04, 0x17
        /*003a*/ 	.short	(.L_15 - .L_14)
.L_14:
        /*003c*/ 	.word	0x00000000
        /*0040*/ 	.short	0x0005
        /*0042*/ 	.short	0x0020
        /*0044*/ 	.byte	0x00, 0xf0, 0x11, 0x00


	//----- nvinfo : EIATTR_KPARAM_INFO
	.align		4
.L_15:
        /*0048*/ 	.byte	0x04, 0x17
        /*004a*/ 	.short	(.L_17 - .L_16)
.L_16:
        /*004c*/ 	.word	0x00000000
        /*0050*/ 	.short	0x0004
        /*0052*/ 	.short	0x001c
        /*0054*/ 	.byte	0x00, 0xf0, 0x11, 0x00


	//----- nvinfo : EIATTR_KPARAM_INFO
	.align		4
.L_17:
        /*0058*/ 	.byte	0x04, 0x17
        /*005a*/ 	.short	(.L_19 - .L_18)
.L_18:
        /*005c*/ 	.word	0x00000000
        /*0060*/ 	.short	0x0003
        /*0062*/ 	.short	0x0018
        /*0064*/ 	.byte	0x00, 0xf0, 0x11, 0x00


	//----- nvinfo : EIATTR_KPARAM_INFO
	.align		4
.L_19:
        /*0068*/ 	.byte	0x04, 0x17
        /*006a*/ 	.short	(.L_21 - .L_20)
.L_20:
        /*006c*/ 	.word	0x00000000
        /*0070*/ 	.short	0x0002
        /*0072*/ 	.short	0x0010
        /*0074*/ 	.byte	0x00, 0xf5, 0x21, 0x00


	//----- nvinfo : EIATTR_KPARAM_INFO
	.align		4
.L_21:
        /*0078*/ 	.byte	0x04, 0x17
        /*007a*/ 	.short	(.L_23 - .L_22)
.L_22:
        /*007c*/ 	.word	0x00000000
        /*0080*/ 	.short	0x0001
        /*0082*/ 	.short	0x0008
        /*0084*/ 	.byte	0x00, 0xf5, 0x21, 0x00


	//----- nvinfo : EIATTR_KPARAM_INFO
	.align		4
.L_23:
        /*0088*/ 	.byte	0x04, 0x17
        /*008a*/ 	.short	(.L_25 - .L_24)
.L_24:
        /*008c*/ 	.word	0x00000000
        /*0090*/ 	.short	0x0000
        /*0092*/ 	.short	0x0000
        /*0094*/ 	.byte	0x00, 0xf5, 0x21, 0x00


	//----- nvinfo : EIATTR_SPARSE_MMA_MASK
	.align		4
.L_25:
        /*0098*/ 	.byte	0x03, 0x50
        /*009a*/ 	.short	0x0000


	//----- nvinfo : EIATTR_MAXREG_COUNT
	.align		4
        /*009c*/ 	.byte	0x03, 0x1b
        /*009e*/ 	.short	0x00ff


	//----- nvinfo : EIATTR_NUM_BARRIERS
	.align		4
        /*00a0*/ 	.byte	0x02, 0x4c
        /*00a2*/ 	.byte	0x01
	.zero		1


	//----- nvinfo : EIATTR_MERCURY_ISA_VERSION
	.align		4
        /*00a4*/ 	.byte	0x03, 0x5f
        /*00a6*/ 	.short	0x0101


	//----- nvinfo : EIATTR_VRC_CTA_INIT_COUNT
	.align		4
        /*00a8*/ 	.byte	0x02, 0x4a
	.zero		1
	.zero		1


	//----- nvinfo : EIATTR_EXIT_INSTR_OFFSETS
	.align		4
        /*00ac*/ 	.byte	0x04, 0x1c
        /*00ae*/ 	.short	(.L_27 - .L_26)


	//   ....[0]....
.L_26:
        /*00b0*/ 	.word	0x00000bf0


	//   ....[1]....
        /*00b4*/ 	.word	0x00000c40


	//----- nvinfo : EIATTR_CBANK_PARAM_SIZE
	.align		4
.L_27:
        /*00b8*/ 	.byte	0x03, 0x19
        /*00ba*/ 	.short	0x0030


	//----- nvinfo : EIATTR_PARAM_CBANK
	.align		4
        /*00bc*/ 	.byte	0x04, 0x0a
        /*00be*/ 	.short	(.L_29 - .L_28)
	.align		4
.L_28:
        /*00c0*/ 	.word	index@(.nv.constant0._Z6MatMulPfS_S_iiiiii)
        /*00c4*/ 	.short	0x0380
        /*00c6*/ 	.short	0x0030


	//----- nvinfo : EIATTR_SW_WAR
	.align		4
.L_29:
        /*00c8*/ 	.byte	0x04, 0x36
        /*00ca*/ 	.short	(.L_31 - .L_30)
.L_30:
        /*00cc*/ 	.word	0x00000008
.L_31:


//--------------------- .nv.callgraph             --------------------------
	.section	.nv.callgraph,"",@"SHT_CUDA_CALLGRAPH"
	.align	4
	.sectionentsize	8
	.align		4
        /*0000*/ 	.word	0x00000000
	.align		4
        /*0004*/ 	.word	0xffffffff
	.align		4
        /*0008*/ 	.word	0x00000000
	.align		4
        /*000c*/ 	.word	0xfffffffe
	.align		4
        /*0010*/ 	.word	0x00000000
	.align		4
        /*0014*/ 	.word	0xfffffffd
	.align		4
        /*0018*/ 	.word	0x00000000
	.align		4
        /*001c*/ 	.word	0xfffffffc


//--------------------- .text._Z6MatMulPfS_S_iiiiii --------------------------
	.section	.text._Z6MatMulPfS_S_iiiiii,"ax",@progbits
	.align	128
        .global         _Z6MatMulPfS_S_iiiiii
        .type           _Z6MatMulPfS_S_iiiiii,@function
        .size           _Z6MatMulPfS_S_iiiiii,(.L_x_5 - _Z6MatMulPfS_S_iiiiii)
        .other          _Z6MatMulPfS_S_iiiiii,@"STO_CUDA_ENTRY STV_DEFAULT"
_Z6MatMulPfS_S_iiiiii:
.text._Z6MatMulPfS_S_iiiiii:
[----:B------:R-:W-:Y:S01]  /*0000*/  LDC R1, c[0x0][0x37c] ;  /* 0x0000df00ff017b82 */ /* 0x000fe20000000800 */
[----:B------:R-:W0:Y:S01]  /*0010*/  S2R R5, SR_CTAID.Y ;  /* 0x0000000000057919 */ /* 0x000e220000002600 */
[----:B------:R-:W1:Y:S01]  /*0020*/  LDCU UR8, c[0x0][0x39c] ;  /* 0x00007380ff0877ac */ /* 0x000e620008000800 */
[----:B------:R-:W-:Y:S01]  /*0030*/  HFMA2 R21, -RZ, RZ, 0, 0 ;  /* 0x00000000ff157431 */ /* 0x000fe200000001ff */
[----:B------:R-:W0:Y:S01]  /*0040*/  S2R R0, SR_TID.Y ;  /* 0x0000000000007919 */ /* 0x000e220000002200 */
[----:B------:R-:W2:Y:S01]  /*0050*/  LDCU.64 UR10, c[0x0][0x358] ;  /* 0x00006b00ff0a77ac */ /* 0x000ea20008000a00 */
[----:B------:R-:W3:Y:S01]  /*0060*/  S2R R2, SR_CTAID.X ;  /* 0x0000000000027919 */ /* 0x000ee20000002500 */
[----:B------:R-:W3:Y:S01]  /*0070*/  S2R R3, SR_TID.X ;  /* 0x0000000000037919 */ /* 0x000ee20000002100 */
[----:B-1----:R-:W-:Y:S01]  /*0080*/  UISETP.GE.AND UP0, UPT, UR8, 0x1, UPT ;  /* 0x000000010800788c */ /* 0x002fe2000bf06270 */
[----:B0-----:R-:W-:Y:S01]  /*0090*/  IMAD R4, R5, 0x2, R0 ;  /* 0x0000000205047824 */ /* 0x001fe200078e0200 */
[----:B---3--:R-:W-:-:S07]  /*00a0*/  LEA R6, R2, R3, 0x1 ;  /* 0x0000000302067211 */ /* 0x008fce00078e08ff */
[----:B--2---:R-:W-:Y:S05]  /*00b0*/  BRA.U !UP0, `(.L_x_0) ;  /* 0x0000000908c07547 */ /* 0x004fea000b800000 */
[----:B------:R-:W0:Y:S01]  /*00c0*/  S2UR UR7, SR_CgaCtaId ;  /* 0x00000000000779c3 */ /* 0x000e220000008800 */
[----:B------:R-:W-:Y:S01]  /*00d0*/  UMOV UR5, 0x400 ;  /* 0x0000040000057882 */ /* 0x000fe20000000000 */
[----:B------:R-:W-:Y:S01]  /*00e0*/  UISETP.GE.U32.AND UP0, UPT, UR8, 0x7, UPT ;  /* 0x000000070800788c */ /* 0x000fe2000bf06070 */
[----:B------:R-:W-:Y:S01]  /*00f0*/  IMAD.MOV.U32 R21, RZ, RZ, RZ ;  /* 0x000000ffff157224 */ /* 0x000fe200078e00ff */
[----:B------:R-:W-:Y:S01]  /*0100*/  UIADD3 UR6, UPT, UPT, UR5, 0x10, URZ ;  /* 0x0000001005067890 */ /* 0x000fe2000fffe0ff */
[----:B------:R-:W-:Y:S01]  /*0110*/  MOV R5, RZ ;  /* 0x000000ff00057202 */ /* 0x000fe20000000f00 */
[----:B------:R-:W-:-:S04]  /*0120*/  UIADD3 UR4, UPT, UPT, UR8, 0x1, URZ ;  /* 0x0000000108047890 */ /* 0x000fc8000fffe0ff */
[----:B------:R-:W-:Y:S02]  /*0130*/  USHF.R.U32.HI UR4, URZ, 0x1, UR4 ;  /* 0x00000001ff047899 */ /* 0x000fe40008011604 */
[----:B0-----:R-:W-:Y:S02]  /*0140*/  ULEA UR5, UR7, UR5, 0x18 ;  /* 0x0000000507057291 */ /* 0x001fe4000f8ec0ff */
[----:B------:R-:W-:Y:S02]  /*0150*/  ULEA UR6, UR7, UR6, 0x18 ;  /* 0x0000000607067291 */ /* 0x000fe4000f8ec0ff */
[----:B------:R-:W-:Y:S02]  /*0160*/  ULOP3.LUT UR7, UR4, 0x3, URZ, 0xc0, !UPT ;  /* 0x0000000304077892 */ /* 0x000fe4000f8ec0ff */
[----:B------:R-:W-:Y:S02]  /*0170*/  LEA R8, R0, UR5, 0x3 ;  /* 0x0000000500087c11 */ /* 0x000fe4000f8e18ff */
[----:B------:R-:W-:-:S03]  /*0180*/  LEA R7, R3, UR6, 0x2 ;  /* 0x0000000603077c11 */ /* 0x000fc6000f8e10ff */
[----:B------:R-:W-:Y:S01]  /*0190*/  IMAD R9, R3, 0x4, R8 ;  /* 0x0000000403097824 */ /* 0x000fe200078e0208 */
[----:B------:R-:W-:Y:S01]  /*01a0*/  LEA R10, R0, R7, 0x3 ;  /* 0x00000007000a7211 */ /* 0x000fe200078e18ff */
[----:B------:R-:W-:Y:S06]  /*01b0*/  BRA.U !UP0, `(.L_x_1) ;  /* 0x0000000508e07547 */ /* 0x000fec000b800000 */
[----:B------:R-:W0:Y:S01]  /*01c0*/  LDCU UR9, c[0x0][0x3a4] ;  /* 0x00007480ff0977ac */ /* 0x000e220008000800 */
[----:B------:R-:W1:Y:S01]  /*01d0*/  LDC.64 R14, c[0x0][0x3a0] ;  /* 0x0000e800ff0e7b82 */ /* 0x000e620000000a00 */
[C---:B------:R-:W-:Y:S01]  /*01e0*/  IADD3 R16, PT, PT, R0.reuse, 0x4, RZ ;  /* 0x0000000400107810 */ /* 0x040fe20007ffe0ff */
[C---:B------:R-:W-:Y:S01]  /*01f0*/  VIADD R12, R0.reuse, 0x6 ;  /* 0x00000006000c7836 */ /* 0x040fe20000000000 */
[----:B------:R-:W2:Y:S01]  /*0200*/  LDCU UR12, c[0x0][0x398] ;  /* 0x00007300ff0c77ac */ /* 0x000ea20008000800 */
[----:B------:R-:W-:Y:S01]  /*0210*/  VIADD R18, R0, 0x2 ;  /* 0x0000000200127836 */ /* 0x000fe20000000000 */
[----:B------:R-:W-:Y:S01]  /*0220*/  MOV R21, RZ ;  /* 0x000000ff00157202 */ /* 0x000fe20000000f00 */
[--C-:B------:R-:W-:Y:S01]  /*0230*/  IMAD R11, R4, UR8, R3.reuse ;  /* 0x00000008040b7c24 */ /* 0x100fe2000f8e0203 */
[----:B------:R-:W-:Y:S01]  /*0240*/  ULOP3.LUT UR4, UR4, 0x3ffffffc, URZ, 0xc0, !UPT ;  /* 0x3ffffffc04047892 */ /* 0x000fe2000f8ec0ff */
[--C-:B------:R-:W-:Y:S01]  /*0250*/  IMAD.MOV.U32 R13, RZ, RZ, R3.reuse ;  /* 0x000000ffff0d7224 */ /* 0x100fe200078e0003 */
[----:B------:R-:W-:Y:S01]  /*0260*/  MOV R5, R0 ;  /* 0x0000000000057202 */ /* 0x000fe20000000f00 */
[----:B------:R-:W3:Y:S01]  /*0270*/  LDCU UR5, c[0x0][0x39c] ;  /* 0x00007380ff0577ac */ /* 0x000ee20008000800 */
[----:B------:R-:W-:Y:S01]  /*0280*/  UIADD3 UR6, UPT, UPT, -UR4, URZ, URZ ;  /* 0x000000ff04067290 */ /* 0x000fe2000fffe1ff */
[----:B0-----:R-:W-:-:S02]  /*0290*/  IMAD R19, R16, UR9, R3 ;  /* 0x0000000910137c24 */ /* 0x001fc4000f8e0203 */
[--C-:B------:R-:W-:Y:S02]  /*02a0*/  IMAD R25, R0, UR9, R3.reuse ;  /* 0x0000000900197c24 */ /* 0x100fe4000f8e0203 */
[--C-:B------:R-:W-:Y:S01]  /*02b0*/  IMAD R17, R12, UR9, R3.reuse ;  /* 0x000000090c117c24 */ /* 0x100fe2000f8e0203 */
[----:B--2---:R-:W-:Y:S01]  /*02c0*/  ISETP.GE.AND P1, PT, R4, UR12, PT ;  /* 0x0000000c04007c0c */ /* 0x004fe2000bf26270 */
[----:B------:R-:W-:Y:S01]  /*02d0*/  IMAD R23, R18, UR9, R3 ;  /* 0x0000000912177c24 */ /* 0x000fe2000f8e0203 */
[C---:B------:R-:W-:Y:S01]  /*02e0*/  LEA R24, R2.reuse, R19, 0x1 ;  /* 0x0000001302187211 */ /* 0x040fe200078e08ff */
[C---:B------:R-:W-:Y:S01]  /*02f0*/  IMAD R22, R2.reuse, 0x2, R17 ;  /* 0x0000000202167824 */ /* 0x040fe200078e0211 */
[C---:B------:R-:W-:Y:S01]  /*0300*/  LEA R12, R2.reuse, R25, 0x1 ;  /* 0x00000019020c7211 */ /* 0x040fe200078e08ff */
[----:B------:R-:W-:-:S08]  /*0310*/  IMAD R20, R2, 0x2, R23 ;  /* 0x0000000202147824 */ /* 0x000fd000078e0217 */
.L_x_2:
[----:B-1----:R-:W-:Y:S01]  /*0320*/  ISETP.GE.AND P0, PT, R6, R15, PT ;  /* 0x0000000f0600720c */ /* 0x002fe20003f06270 */
[----:B---3--:R-:W-:Y:S01]  /*0330*/  UMOV UR8, UR5 ;  /* 0x0000000500087c82 */ /* 0x008fe20008000000 */
[----:B------:R-:W-:Y:S01]  /*0340*/  HFMA2 R25, -RZ, RZ, 0, 0 ;  /* 0x00000000ff197431 */ /* 0x000fe200000001ff */
[----:B------:R-:W-:Y:S01]  /*0350*/  ISETP.GE.U32.OR P2, PT, R13, UR8, P1 ;  /* 0x000000080d007c0c */ /* 0x000fe20008f46470 */
[----:B------:R-:W-:Y:S01]  /*0360*/  IMAD.MOV.U32 R23, RZ, RZ, RZ ;  /* 0x000000ffff177224 */ /* 0x000fe200078e00ff */
[----:B------:R-:W-:-:S11]  /*0370*/  ISETP.GE.U32.OR P3, PT, R5, R14, P0 ;  /* 0x0000000e0500720c */ /* 0x000fd60000766470 */
[----:B------:R-:W0:Y:S08]  /*0380*/  @!P2 LDC.64 R18, c[0x0][0x380] ;  /* 0x0000e000ff12ab82 */ /* 0x000e300000000a00 */
[----:B------:R-:W1:Y:S01]  /*0390*/  @!P3 LDC.64 R16, c[0x0][0x388] ;  /* 0x0000e200ff10bb82 */ /* 0x000e620000000a00 */
[----:B0-----:R-:W-:-:S05]  /*03a0*/  @!P2 IMAD.WIDE.U32 R18, R11, 0x4, R18 ;  /* 0x000000040b12a825 */ /* 0x001fca00078e0012 */
[----:B------:R0:W2:Y:S01]  /*03b0*/  @!P2 LDG.E R23, desc[UR10][R18.64] ;  /* 0x0000000a1217a981 */ /* 0x0000a2000c1e1900 */
[----:B-1----:R-:W-:-:S05]  /*03c0*/  @!P3 IMAD.WIDE.U32 R28, R12, 0x4, R16 ;  /* 0x000000040c1cb825 */ /* 0x002fca00078e0010 */
[----:B------:R-:W3:Y:S01]  /*03d0*/  @!P3 LDG.E R25, desc[UR10][R28.64] ;  /* 0x0000000a1c19b981 */ /* 0x000ee2000c1e1900 */
[----:B------:R-:W-:-:S05]  /*03e0*/  VIADD R26, R13, 0x2 ;  /* 0x000000020d1a7836 */ /* 0x000fca0000000000 */
[----:B------:R-:W-:Y:S02]  /*03f0*/  ISETP.GE.U32.OR P2, PT, R26, UR8, P1 ;  /* 0x000000081a007c0c */ /* 0x000fe40008f46470 */
[----:B------:R-:W-:-:S04]  /*0400*/  IADD3 R27, PT, PT, R5, 0x2, RZ ;  /* 0x00000002051b7810 */ /* 0x000fc80007ffe0ff */
[----:B------:R-:W-:-:S07]  /*0410*/  ISETP.GE.U32.OR P3, PT, R27, R14, P0 ;  /* 0x0000000e1b00720c */ /* 0x000fce0000766470 */
[----:B------:R-:W1:Y:S08]  /*0420*/  @!P2 LDC.64 R26, c[0x0][0x380] ;  /* 0x0000e000ff1aab82 */ /* 0x000e700000000a00 */
[----:B0-----:R-:W0:Y:S02]  /*0430*/  @!P3 LDC.64 R18, c[0x0][0x388] ;  /* 0x0000e200ff12bb82 */ /* 0x001e240000000a00 */
[----:B0-----:R-:W-:Y:S01]  /*0440*/  @!P3 IMAD.WIDE.U32 R18, R20, 0x4, R18 ;  /* 0x000000041412b825 */ /* 0x001fe200078e0012 */
[----:B--2---:R0:W-:Y:S04]  /*0450*/  STS [R9], R23 ;  /* 0x0000001709007388 */ /* 0x0041e80000000800 */
[----:B---3--:R-:W-:Y:S01]  /*0460*/  STS [R10], R25 ;  /* 0x000000190a007388 */ /* 0x008fe20000000800 */
[----:B------:R-:W-:Y:S06]  /*0470*/  BAR.SYNC.DEFER_BLOCKING 0x0 ;  /* 0x0000000000007b1d */ /* 0x000fec0000010000 */
[----:B------:R-:W-:Y:S04]  /*0480*/  LDS R28, [R7] ;  /* 0x00000000071c7984 */ /* 0x000fe80000000800 */
[----:B------:R-:W2:Y:S01]  /*0490*/  LDS.64 R16, [R8] ;  /* 0x0000000008107984 */ /* 0x000ea20000000a00 */
[----:B0-----:R-:W-:-:S02]  /*04a0*/  HFMA2 R23, -RZ, RZ, 0, 0 ;  /* 0x00000000ff177431 */ /* 0x001fc400000001ff */
[----:B--2---:R-:W-:Y:S01]  /*04b0*/  FFMA R16, R16, R28, R21 ;  /* 0x0000001c10107223 */ /* 0x004fe20000000015 */
[----:B------:R-:W-:-:S04]  /*04c0*/  @!P2 VIADD R21, R11, 0x2 ;  /* 0x000000020b15a836 */ /* 0x000fc80000000000 */
[----:B-1----:R-:W-:Y:S02]  /*04d0*/  @!P2 IMAD.WIDE.U32 R26, R21, 0x4, R26 ;  /* 0x00000004151aa825 */ /* 0x002fe400078e001a */
[----:B------:R-:W0:Y:S01]  /*04e0*/  LDS R21, [R7+0x8] ;  /* 0x0000080007157984 */ /* 0x000e220000000800 */
[----:B------:R-:W-:Y:S01]  /*04f0*/  BAR.SYNC.DEFER_BLOCKING 0x0 ;  /* 0x0000000000007b1d */ /* 0x000fe20000010000 */
[----:B------:R-:W-:-:S06]  /*0500*/  MOV R28, RZ ;  /* 0x000000ff001c7202 */ /* 0x000fcc0000000f00 */
[----:B------:R-:W2:Y:S04]  /*0510*/  @!P2 LDG.E R28, desc[UR10][R26.64] ;  /* 0x0000000a1a1ca981 */ /* 0x000ea8000c1e1900 */
[----:B------:R1:W3:Y:S01]  /*0520*/  @!P3 LDG.E R23, desc[UR10][R18.64] ;  /* 0x0000000a1217b981 */ /* 0x0002e2000c1e1900 */
[----:B------:R-:W-:-:S05]  /*0530*/  VIADD R25, R13, 0x4 ;  /* 0x000000040d197836 */ /* 0x000fca0000000000 */
[----:B------:R-:W-:-:S13]  /*0540*/  ISETP.GE.U32.OR P2, PT, R25, UR8, P1 ;  /* 0x0000000819007c0c */ /* 0x000fda0008f46470 */
[----:B-1----:R-:W1:Y:S01]  /*0550*/  @!P2 LDC.64 R18, c[0x0][0x380] ;  /* 0x0000e000ff12ab82 */ /* 0x002e620000000a00 */
[----:B0-----:R-:W-:Y:S01]  /*0560*/  FFMA R21, R21, R17, R16 ;  /* 0x0000001115157223 */ /* 0x001fe20000000010 */
[----:B------:R-:W-:-:S05]  /*0570*/  @!P2 IADD3 R17, PT, PT, R11, 0x4, RZ ;  /* 0x000000040b11a810 */ /* 0x000fca0007ffe0ff */
[----:B-1----:R-:W-:-:S04]  /*0580*/  @!P2 IMAD.WIDE.U32 R16, R17, 0x4, R18 ;  /* 0x000000041110a825 */ /* 0x002fc800078e0012 */
[----:B------:R-:W-:Y:S01]  /*0590*/  VIADD R27, R5, 0x4 ;  /* 0x00000004051b7836 */ /* 0x000fe20000000000 */
[----:B--2---:R0:W-:Y:S04]  /*05a0*/  STS [R9], R28 ;  /* 0x0000001c09007388 */ /* 0x0041e80000000800 */
[----:B---3--:R1:W-:Y:S01]  /*05b0*/  STS [R10], R23 ;  /* 0x000000170a007388 */ /* 0x0083e20000000800 */
[----:B------:R-:W-:Y:S01]  /*05c0*/  BAR.SYNC.DEFER_BLOCKING 0x0 ;  /* 0x0000000000007b1d */ /* 0x000fe20000010000 */
[----:B0-----:R-:W-:-:S05]  /*05d0*/  MOV R28, RZ ;  /* 0x000000ff001c7202 */ /* 0x001fca0000000f00 */
[----:B------:R-:W-:Y:S04]  /*05e0*/  LDS R25, [R7] ;  /* 0x0000000007197984 */ /* 0x000fe80000000800 */
[----:B------:R-:W-:Y:S04]  /*05f0*/  LDS R29, [R7+0x8] ;  /* 0x00000800071d7984 */ /* 0x000fe80000000800 */
[----:B------:R-:W0:Y:S01]  /*0600*/  LDS.64 R18, [R8] ;  /* 0x0000000008127984 */ /* 0x000e220000000a00 */
[----:B------:R-:W-:Y:S06]  /*0610*/  BAR.SYNC.DEFER_BLOCKING 0x0 ;  /* 0x0000000000007b1d */ /* 0x000fec0000010000 */
[----:B------:R-:W2:Y:S01]  /*0620*/  @!P2 LDG.E R28, desc[UR10][R16.64] ;  /* 0x0000000a101ca981 */ /* 0x000ea2000c1e1900 */
[----:B------:R-:W-:-:S13]  /*0630*/  ISETP.GE.U32.OR P2, PT, R27, R14, P0 ;  /* 0x0000000e1b00720c */ /* 0x000fda0000746470 */
[----:B------:R-:W3:Y:S01]  /*0640*/  @!P2 LDC.64 R26, c[0x0][0x388] ;  /* 0x0000e200ff1aab82 */ /* 0x000ee20000000a00 */
[----:B-1----:R-:W-:Y:S02]  /*0650*/  HFMA2 R23, -RZ, RZ, 0, 0 ;  /* 0x00000000ff177431 */ /* 0x002fe400000001ff */
[----:B---3--:R-:W-:-:S05]  /*0660*/  @!P2 IMAD.WIDE.U32 R26, R24, 0x4, R26 ;  /* 0x00000004181aa825 */ /* 0x008fca00078e001a */
[----:B------:R1:W3:Y:S01]  /*0670*/  @!P2 LDG.E R23, desc[UR10][R26.64] ;  /* 0x0000000a1a17a981 */ /* 0x0002e2000c1e1900 */
[----:B0-----:R-:W-:Y:S01]  /*0680*/  FFMA R18, R18, R25, R21 ;  /* 0x0000001912127223 */ /* 0x001fe20000000015 */
[----:B------:R-:W-:-:S04]  /*0690*/  IADD3 R21, PT, PT, R13, 0x6, RZ ;  /* 0x000000060d157810 */ /* 0x000fc80007ffe0ff */
[----:B------:R-:W-:Y:S01]  /*06a0*/  ISETP.GE.U32.OR P2, PT, R21, UR8, P1 ;  /* 0x0000000815007c0c */ /* 0x000fe20008f46470 */
[----:B------:R-:W-:-:S12]  /*06b0*/  VIADD R21, R5, 0x6 ;  /* 0x0000000605157836 */ /* 0x000fd80000000000 */
[----:B-1----:R-:W0:Y:S01]  /*06c0*/  @!P2 LDC.64 R26, c[0x0][0x380] ;  /* 0x0000e000ff1aab82 */ /* 0x002e220000000a00 */
[----:B------:R-:W-:Y:S02]  /*06d0*/  ISETP.GE.U32.OR P0, PT, R21, R14, P0 ;  /* 0x0000000e1500720c */ /* 0x000fe40000706470 */
[----:B------:R-:W-:Y:S01]  /*06e0*/  @!P2 IADD3 R21, PT, PT, R11, 0x6, RZ ;  /* 0x000000060b15a810 */ /* 0x000fe20007ffe0ff */
[----:B------:R-:W-:-:S10]  /*06f0*/  FFMA R29, R29, R19, R18 ;  /* 0x000000131d1d7223 */ /* 0x000fd40000000012 */
[----:B------:R-:W1:Y:S01]  /*0700*/  @!P0 LDC.64 R18, c[0x0][0x388] ;  /* 0x0000e200ff128b82 */ /* 0x000e620000000a00 */
[----:B0-----:R-:W-:-:S04]  /*0710*/  @!P2 IMAD.WIDE.U32 R26, R21, 0x4, R26 ;  /* 0x00000004151aa825 */ /* 0x001fc800078e001a */
[----:B------:R-:W-:Y:S01]  /*0720*/  IMAD.MOV.U32 R25, RZ, RZ, RZ ;  /* 0x000000ffff197224 */ /* 0x000fe200078e00ff */
[----:B--2---:R-:W-:Y:S04]  /*0730*/  STS [R9], R28 ;  /* 0x0000001c09007388 */ /* 0x004fe80000000800 */
[----:B---3--:R-:W-:Y:S01]  /*0740*/  STS [R10], R23 ;  /* 0x000000170a007388 */ /* 0x008fe20000000800 */
[----:B------:R-:W-:Y:S06]  /*0750*/  BAR.SYNC.DEFER_BLOCKING 0x0 ;  /* 0x0000000000007b1d */ /* 0x000fec0000010000 */
[----:B------:R-:W-:Y:S04]  /*0760*/  LDS R23, [R7] ;  /* 0x0000000007177984 */ /* 0x000fe80000000800 */
[----:B------:R-:W0:Y:S04]  /*0770*/  LDS.64 R16, [R8] ;  /* 0x0000000008107984 */ /* 0x000e280000000a00 */
[----:B------:R-:W2:Y:S01]  /*0780*/  LDS R21, [R7+0x8] ;  /* 0x0000080007157984 */ /* 0x000ea20000000800 */
[----:B0-----:R-:W-:Y:S01]  /*0790*/  FFMA R16, R16, R23, R29 ;  /* 0x0000001710107223 */ /* 0x001fe2000000001d */
[----:B------:R-:W-:Y:S01]  /*07a0*/  MOV R23, RZ ;  /* 0x000000ff00177202 */ /* 0x000fe20000000f00 */
[----:B------:R-:W-:Y:S01]  /*07b0*/  BAR.SYNC.DEFER_BLOCKING 0x0 ;  /* 0x0000000000007b1d */ /* 0x000fe20000010000 */
[----:B-1----:R-:W-:-:S05]  /*07c0*/  @!P0 IMAD.WIDE.U32 R28, R22, 0x4, R18 ;  /* 0x00000004161c8825 */ /* 0x002fca00078e0012 */
[----:B------:R-:W3:Y:S04]  /*07d0*/  @!P2 LDG.E R23, desc[UR10][R26.64] ;  /* 0x0000000a1a17a981 */ /* 0x000ee8000c1e1900 */
[----:B------:R-:W4:Y:S01]  /*07e0*/  @!P0 LDG.E R25, desc[UR10][R28.64] ;  /* 0x0000000a1c198981 */ /* 0x000f22000c1e1900 */
[----:B------:R-:W-:Y:S01]  /*07f0*/  UIADD3 UR6, UPT, UPT, UR6, 0x4, URZ ;  /* 0x0000000406067890 */ /* 0x000fe2000fffe0ff */
[----:B--2---:R-:W-:-:S03]  /*0800*/  FFMA R17, R21, R17, R16 ;  /* 0x0000001115117223 */ /* 0x004fc60000000010 */
[----:B------:R-:W-:Y:S01]  /*0810*/  UISETP.NE.AND UP0, UPT, UR6, URZ, UPT ;  /* 0x000000ff0600728c */ /* 0x000fe2000bf05270 */
[----:B------:R-:W-:Y:S01]  /*0820*/  IADD3 R5, PT, PT, R5, 0x8, RZ ;  /* 0x0000000805057810 */ /* 0x000fe20007ffe0ff */
[----:B------:R-:W-:Y:S01]  /*0830*/  VIADD R11, R11, 0x8 ;  /* 0x000000080b0b7836 */ /* 0x000fe20000000000 */
[----:B------:R-:W-:Y:S01]  /*0840*/  IADD3 R13, PT, PT, R13, 0x8, RZ ;  /* 0x000000080d0d7810 */ /* 0x000fe20007ffe0ff */
[C---:B------:R-:W-:Y:S01]  /*0850*/  IMAD R24, R15.reuse, 0x8, R24 ;  /* 0x000000080f187824 */ /* 0x040fe200078e0218 */
[C---:B------:R-:W-:Y:S02]  /*0860*/  LEA R12, R15.reuse, R12, 0x3 ;  /* 0x0000000c0f0c7211 */ /* 0x040fe400078e18ff */
[C---:B------:R-:W-:Y:S02]  /*0870*/  LEA R20, R15.reuse, R20, 0x3 ;  /* 0x000000140f147211 */ /* 0x040fe400078e18ff */
[----:B------:R-:W-:Y:S01]  /*0880*/  LEA R22, R15, R22, 0x3 ;  /* 0x000000160f167211 */ /* 0x000fe200078e18ff */
[----:B---3--:R-:W-:Y:S04]  /*0890*/  STS [R9], R23 ;  /* 0x0000001709007388 */ /* 0x008fe80000000800 */
[----:B----4-:R-:W-:Y:S01]  /*08a0*/  STS [R10], R25 ;  /* 0x000000190a007388 */ /* 0x010fe20000000800 */
[----:B------:R-:W-:Y:S06]  /*08b0*/  BAR.SYNC.DEFER_BLOCKING 0x0 ;  /* 0x0000000000007b1d */ /* 0x000fec0000010000 */
[----:B------:R-:W-:Y:S04]  /*08c0*/  LDS R27, [R7] ;  /* 0x00000000071b7984 */ /* 0x000fe80000000800 */
[----:B------:R-:W0:Y:S04]  /*08d0*/  LDS.64 R18, [R8] ;  /* 0x0000000008127984 */ /* 0x000e280000000a00 */
[----:B------:R-:W1:Y:S01]  /*08e0*/  LDS R29, [R7+0x8] ;  /* 0x00000800071d7984 */ /* 0x000e620000000800 */
[----:B0-----:R-:W-:-:S04]  /*08f0*/  FFMA R18, R18, R27, R17 ;  /* 0x0000001b12127223 */ /* 0x001fc80000000011 */
[----:B-1----:R-:W-:Y:S01]  /*0900*/  FFMA R21, R29, R19, R18 ;  /* 0x000000131d157223 */ /* 0x002fe20000000012 */
[----:B------:R-:W-:Y:S06]  /*0910*/  BAR.SYNC.DEFER_BLOCKING 0x0 ;  /* 0x0000000000007b1d */ /* 0x000fec0000010000 */
[----:B------:R-:W-:Y:S05]  /*0920*/  BRA.U UP0, `(.L_x_2) ;  /* 0xfffffff9007c7547 */ /* 0x000fea000b83ffff */
[----:B------:R-:W-:-:S07]  /*0930*/  MOV R5, UR4 ;  /* 0x0000000400057c02 */ /* 0x000fce0008000f00 */
.L_x_1:
[----:B------:R-:W-:-:S09]  /*0940*/  UISETP.NE.AND UP0, UPT, UR7, URZ, UPT ;  /* 0x000000ff0700728c */ /* 0x000fd2000bf05270 */
[----:B------:R-:W-:Y:S05]  /*0950*/  BRA.U !UP0, `(.L_x_0) ;  /* 0x0000000108987547 */ /* 0x000fea000b800000 */
[----:B------:R-:W0:Y:S01]  /*0960*/  LDCU UR4, c[0x0][0x3a4] ;  /* 0x00007480ff0477ac */ /* 0x000e220008000800 */
[----:B------:R-:W1:Y:S01]  /*0970*/  LDC.64 R12, c[0x0][0x3a0] ;  /* 0x0000e800ff0c7b82 */ /* 0x000e620000000a00 */
[C---:B------:R-:W-:Y:S01]  /*0980*/  IMAD R0, R5.reuse, 0x2, R0 ;  /* 0x0000000205007824 */ /* 0x040fe200078e0200 */
[----:B------:R-:W-:Y:S01]  /*0990*/  LEA R5, R5, R3, 0x1 ;  /* 0x0000000305057211 */ /* 0x000fe200078e08ff */
[----:B------:R-:W2:Y:S04]  /*09a0*/  LDCU UR5, c[0x0][0x398] ;  /* 0x00007300ff0577ac */ /* 0x000ea80008000800 */
[----:B------:R-:W-:Y:S01]  /*09b0*/  IMAD R19, R4, UR8, R5 ;  /* 0x0000000804137c24 */ /* 0x000fe2000f8e0205 */
[----:B------:R-:W3:Y:S01]  /*09c0*/  LDCU UR6, c[0x0][0x39c] ;  /* 0x00007380ff0677ac */ /* 0x000ee20008000800 */
[----:B------:R-:W-:Y:S01]  /*09d0*/  UIADD3 UR7, UPT, UPT, -UR7, URZ, URZ ;  /* 0x000000ff07077290 */ /* 0x000fe2000fffe1ff */
[----:B0-----:R-:W-:Y:S01]  /*09e0*/  IMAD R3, R0, UR4, R3 ;  /* 0x0000000400037c24 */ /* 0x001fe2000f8e0203 */
[----:B--2---:R-:W-:-:S04]  /*09f0*/  ISETP.GE.AND P2, PT, R4, UR5, PT ;  /* 0x0000000504007c0c */ /* 0x004fc8000bf46270 */
[----:B------:R-:W-:-:S09]  /*0a00*/  LEA R11, R2, R3, 0x1 ;  /* 0x00000003020b7211 */ /* 0x000fd200078e08ff */
.L_x_3:
[----:B-1----:R-:W-:Y:S01]  /*0a10*/  ISETP.GE.AND P0, PT, R6, R13, PT ;  /* 0x0000000d0600720c */ /* 0x002fe20003f06270 */
[----:B------:R-:W-:Y:S01]  /*0a20*/  HFMA2 R23, -RZ, RZ, 0, 0 ;  /* 0x00000000ff177431 */ /* 0x000fe200000001ff */
[----:B---3--:R-:W-:Y:S01]  /*0a30*/  ISETP.GE.U32.OR P1, PT, R5, UR6, P2 ;  /* 0x0000000605007c0c */ /* 0x008fe20009726470 */
[----:B------:R-:W-:Y:S01]  /*0a40*/  IMAD.MOV.U32 R18, RZ, RZ, RZ ;  /* 0x000000ffff127224 */ /* 0x000fe200078e00ff */
[----:B------:R-:W-:-:S11]  /*0a50*/  ISETP.GE.U32.OR P0, PT, R0, R12, P0 ;  /* 0x0000000c0000720c */ /* 0x000fd60000706470 */
[----:B------:R-:W0:Y:S08]  /*0a60*/  @!P1 LDC.64 R14, c[0x0][0x380] ;  /* 0x0000e000ff0e9b82 */ /* 0x000e300000000a00 */
[----:B------:R-:W1:Y:S01]  /*0a70*/  @!P0 LDC.64 R2, c[0x0][0x388] ;  /* 0x0000e200ff028b82 */ /* 0x000e620000000a00 */
[----:B0-----:R-:W-:-:S05]  /*0a80*/  @!P1 IMAD.WIDE.U32 R14, R19, 0x4, R14 ;  /* 0x00000004130e9825 */ /* 0x001fca00078e000e */
[----:B------:R-:W2:Y:S01]  /*0a90*/  @!P1 LDG.E R18, desc[UR10][R14.64] ;  /* 0x0000000a0e129981 */ /* 0x000ea2000c1e1900 */
[----:B-1----:R-:W-:-:S05]  /*0aa0*/  @!P0 IMAD.WIDE.U32 R2, R11, 0x4, R2 ;  /* 0x000000040b028825 */ /* 0x002fca00078e0002 */
[----:B------:R-:W3:Y:S01]  /*0ab0*/  @!P0 LDG.E R23, desc[UR10][R2.64] ;  /* 0x0000000a02178981 */ /* 0x000ee2000c1e1900 */
[----:B------:R-:W-:-:S04]  /*0ac0*/  UIADD3 UR7, UPT, UPT, UR7, 0x1, URZ ;  /* 0x0000000107077890 */ /* 0x000fc8000fffe0ff */
[----:B------:R-:W-:Y:S01]  /*0ad0*/  UISETP.NE.AND UP0, UPT, UR7, URZ, UPT ;  /* 0x000000ff0700728c */ /* 0x000fe2000bf05270 */
[----:B------:R-:W-:Y:S01]  /*0ae0*/  IADD3 R5, PT, PT, R5, 0x2, RZ ;  /* 0x0000000205057810 */ /* 0x000fe20007ffe0ff */
[----:B------:R-:W-:Y:S01]  /*0af0*/  VIADD R0, R0, 0x2 ;  /* 0x0000000200007836 */ /* 0x000fe20000000000 */
[----:B------:R-:W-:Y:S02]  /*0b00*/  IADD3 R19, PT, PT, R19, 0x2, RZ ;  /* 0x0000000213137810 */ /* 0x000fe40007ffe0ff */
[----:B------:R-:W-:Y:S01]  /*0b10*/  LEA R11, R13, R11, 0x1 ;  /* 0x0000000b0d0b7211 */ /* 0x000fe200078e08ff */
[----:B--2---:R-:W-:Y:S04]  /*0b20*/  STS [R9], R18 ;  /* 0x0000001209007388 */ /* 0x004fe80000000800 */
[----:B---3--:R-:W-:Y:S01]  /*0b30*/  STS [R10], R23 ;  /* 0x000000170a007388 */ /* 0x008fe20000000800 */
        /* <DEDUP_REMOVED lines=8> */
.L_x_0:
[----:B------:R-:W0:Y:S02]  /*0bc0*/  LDCU.64 UR4, c[0x0][0x3a8] ;  /* 0x00007500ff0477ac */ /* 0x000e240008000a00 */
[----:B0-----:R-:W-:-:S04]  /*0bd0*/  ISETP.GE.AND P0, PT, R6, UR5, PT ;  /* 0x0000000506007c0c */ /* 0x001fc8000bf06270 */
[----:B------:R-:W-:-:S13]  /*0be0*/  ISETP.GE.OR P0, PT, R4, UR4, P0 ;  /* 0x0000000404007c0c */ /* 0x000fda0008706670 */
[----:B------:R-:W-:Y:S05]  /*0bf0*/  @P0 EXIT ;  /* 0x000000000000094d */ /* 0x000fea0003800000 */
[----:B------:R-:W0:Y:S01]  /*0c00*/  LDC.64 R2, c[0x0][0x390] ;  /* 0x0000e400ff027b82 */ /* 0x000e220000000a00 */
[----:B------:R-:W-:-:S04]  /*0c10*/  IMAD R5, R4, UR5, R6 ;  /* 0x0000000504057c24 */ /* 0x000fc8000f8e0206 */
[----:B0-----:R-:W-:-:S05]  /*0c20*/  IMAD.WIDE R2, R5, 0x4, R2 ;  /* 0x0000000405027825 */ /* 0x001fca00078e0202 */
[----:B------:R-:W-:Y:S01]  /*0c30*/  STG.E desc[UR10][R2.64], R21 ;  /* 0x0000001502007986 */ /* 0x000fe2000c10190a */
[----:B------:R-:W-:Y:S05]  /*0c40*/  EXIT ;  /* 0x000000000000794d */ /* 0x000fea0003800000 */
.L_x_4:
[----:B------:R-:W-:-:S00]  /*0c50*/  BRA `(.L_x_4) ;  /* 0xfffffffc00fc7947 */ /* 0x000fc0000383ffff */
[----:B------:R-:W-:-:S00]  /*0c60*/  NOP ;  /* 0x0000000000007918 */ /* 0x000fc00000000000 */
        /* <DEDUP_REMOVED lines=9> */
.L_x_5:


//--------------------- .nv.shared._Z6MatMulPfS_S_iiiiii --------------------------
	.section	.nv.shared._Z6MatMulPfS_S_iiiiii,"aw",@nobits
	.sectionflags	@""
	.align	4
.nv.shared._Z6MatMulPfS_S_iiiiii:
	.zero		1056


//--------------------- .nv.shared.reserved.0     --------------------------
	.section	.nv.shared.reserved.0,"aw",@nobits
	.weak		__nv_reservedSMEM_offset_0_alias
	.size		__nv_reservedSMEM_offset_0_alias, 0, 64
	.other		__nv_reservedSMEM_offset_0_alias,@"STO_CUDA_RESERVED_SHARED STV_DEFAULT"
__nv_reservedSMEM_offset_0_alias:
	.zero		0
	.zero		64


//--------------------- .nv.constant0._Z6MatMulPfS_S_iiiiii --------------------------
	.section	.nv.constant0._Z6MatMulPfS_S_iiiiii,"a",@progbits
	.sectionflags	@""
	.align	4
.nv.constant0._Z6MatMulPfS_S_iiiiii:
	.zero		944


//--------------------- SYMBOLS --------------------------

	.type		.nv.reservedSmem.offset0,@object
	.size		.nv.reservedSmem.offset0,0x4
	.type		.nv.reservedSmem.cap,@object
	.size		.nv.reservedSmem.cap,0x4
